//
// Generated by NVIDIA NVVM Compiler
//
// Compiler Build ID: CL-36424714
// Cuda compilation tools, release 13.0, V13.0.88
// Based on NVVM 20.0.0
//

.version 9.0
.target sm_100
.address_size 64

	// .globl	_Z4gemmPfS_S_iiii

.visible .entry _Z4gemmPfS_S_iiii(
	.param .u64 .ptr .align 1 _Z4gemmPfS_S_iiii_param_0,
	.param .u64 .ptr .align 1 _Z4gemmPfS_S_iiii_param_1,
	.param .u64 .ptr .align 1 _Z4gemmPfS_S_iiii_param_2,
	.param .u32 _Z4gemmPfS_S_iiii_param_3,
	.param .u32 _Z4gemmPfS_S_iiii_param_4,
	.param .u32 _Z4gemmPfS_S_iiii_param_5,
	.param .u32 _Z4gemmPfS_S_iiii_param_6
)
{
	.reg .pred 	%p<13>;
	.reg .b32 	%r<45>;
	.reg .b32 	%f<68>;
	.reg .b64 	%rd<40>;

	ld.param.u64 	%rd5, [_Z4gemmPfS_S_iiii_param_0];
	ld.param.u64 	%rd6, [_Z4gemmPfS_S_iiii_param_1];
	ld.param.u64 	%rd4, [_Z4gemmPfS_S_iiii_param_2];
	ld.param.u32 	%r23, [_Z4gemmPfS_S_iiii_param_3];
	ld.param.u32 	%r20, [_Z4gemmPfS_S_iiii_param_4];
	ld.param.u32 	%r21, [_Z4gemmPfS_S_iiii_param_5];
	ld.param.u32 	%r22, [_Z4gemmPfS_S_iiii_param_6];
	cvta.to.global.u64 	%rd1, %rd6;
	cvta.to.global.u64 	%rd2, %rd5;
	mov.u32 	%r24, %ctaid.y;
	mov.u32 	%r25, %ntid.y;
	mov.u32 	%r26, %tid.y;
	mad.lo.s32 	%r1, %r24, %r25, %r26;
	mov.u32 	%r27, %ctaid.x;
	mov.u32 	%r28, %ntid.x;
	mov.u32 	%r29, %tid.x;
	mad.lo.s32 	%r2, %r27, %r28, %r29;
	setp.ge.s32 	%p1, %r1, %r23;
	setp.ge.s32 	%p2, %r2, %r22;
	or.pred  	%p3, %p1, %p2;
	@%p3 bra 	$L__BB0_14;
	setp.lt.s32 	%p4, %r21, 1;
	mov.f32 	%f67, 0f00000000;
	@%p4 bra 	$L__BB0_13;
	mul.lo.s32 	%r3, %r20, %r1;
	and.b32  	%r4, %r21, 7;
	setp.lt.u32 	%p5, %r21, 8;
	mov.f32 	%f67, 0f00000000;
	mov.b32 	%r43, 0;
	@%p5 bra 	$L__BB0_5;
	and.b32  	%r43, %r21, 2147483640;
	neg.s32 	%r41, %r43;
	shl.b32 	%r7, %r22, 3;
	add.s64 	%rd3, %rd2, 16;
	mov.f32 	%f67, 0f00000000;
	mul.wide.s32 	%rd11, %r22, 4;
	mov.u32 	%r39, %r3;
	mov.u32 	%r40, %r2;
$L__BB0_4:
	.pragma "nounroll";
	mul.wide.s32 	%rd7, %r39, 4;
	add.s64 	%rd8, %rd3, %rd7;
	ld.global.f32 	%f17, [%rd8+-16];
	mul.wide.s32 	%rd9, %r40, 4;
	add.s64 	%rd10, %rd1, %rd9;
	ld.global.f32 	%f18, [%rd10];
	fma.rn.f32 	%f19, %f17, %f18, %f67;
	ld.global.f32 	%f20, [%rd8+-12];
	add.s64 	%rd12, %rd10, %rd11;
	ld.global.f32 	%f21, [%rd12];
	fma.rn.f32 	%f22, %f20, %f21, %f19;
	ld.global.f32 	%f23, [%rd8+-8];
	add.s64 	%rd13, %rd12, %rd11;
	ld.global.f32 	%f24, [%rd13];
	fma.rn.f32 	%f25, %f23, %f24, %f22;
	ld.global.f32 	%f26, [%rd8+-4];
	add.s64 	%rd14, %rd13, %rd11;
	ld.global.f32 	%f27, [%rd14];
	fma.rn.f32 	%f28, %f26, %f27, %f25;
	ld.global.f32 	%f29, [%rd8];
	add.s64 	%rd15, %rd14, %rd11;
	ld.global.f32 	%f30, [%rd15];
	fma.rn.f32 	%f31, %f29, %f30, %f28;
	ld.global.f32 	%f32, [%rd8+4];
	add.s64 	%rd16, %rd15, %rd11;
	ld.global.f32 	%f33, [%rd16];
	fma.rn.f32 	%f34, %f32, %f33, %f31;
	ld.global.f32 	%f35, [%rd8+8];
	add.s64 	%rd17, %rd16, %rd11;
	ld.global.f32 	%f36, [%rd17];
	fma.rn.f32 	%f37, %f35, %f36, %f34;
	ld.global.f32 	%f38, [%rd8+12];
	add.s64 	%rd18, %rd17, %rd11;
	ld.global.f32 	%f39, [%rd18];
	fma.rn.f32 	%f67, %f38, %f39, %f37;
	add.s32 	%r41, %r41, 8;
	add.s32 	%r40, %r40, %r7;
	add.s32 	%r39, %r39, 8;
	setp.ne.s32 	%p6, %r41, 0;
	@%p6 bra 	$L__BB0_4;
$L__BB0_5:
	setp.eq.s32 	%p7, %r4, 0;
	@%p7 bra 	$L__BB0_13;
	and.b32  	%r15, %r21, 3;
	setp.lt.u32 	%p8, %r4, 4;
	@%p8 bra 	$L__BB0_8;
	add.s32 	%r31, %r43, %r3;
	mul.wide.s32 	%rd19, %r31, 4;
	add.s64 	%rd20, %rd2, %rd19;
	ld.global.f32 	%f41, [%rd20];
	mad.lo.s32 	%r32, %r43, %r22, %r2;
	mul.wide.s32 	%rd21, %r32, 4;
	add.s64 	%rd22, %rd1, %rd21;
	ld.global.f32 	%f42, [%rd22];
	fma.rn.f32 	%f43, %f41, %f42, %f67;
	ld.global.f32 	%f44, [%rd20+4];
	mul.wide.s32 	%rd23, %r22, 4;
	add.s64 	%rd24, %rd22, %rd23;
	ld.global.f32 	%f45, [%rd24];
	fma.rn.f32 	%f46, %f44, %f45, %f43;
	ld.global.f32 	%f47, [%rd20+8];
	add.s64 	%rd25, %rd24, %rd23;
	ld.global.f32 	%f48, [%rd25];
	fma.rn.f32 	%f49, %f47, %f48, %f46;
	ld.global.f32 	%f50, [%rd20+12];
	add.s64 	%rd26, %rd25, %rd23;
	ld.global.f32 	%f51, [%rd26];
	fma.rn.f32 	%f67, %f50, %f51, %f49;
	add.s32 	%r43, %r43, 4;
$L__BB0_8:
	setp.eq.s32 	%p9, %r15, 0;
	@%p9 bra 	$L__BB0_13;
	setp.eq.s32 	%p10, %r15, 1;
	@%p10 bra 	$L__BB0_11;
	add.s32 	%r33, %r43, %r3;
	mul.wide.s32 	%rd27, %r33, 4;
	add.s64 	%rd28, %rd2, %rd27;
	ld.global.f32 	%f53, [%rd28];
	mad.lo.s32 	%r34, %r43, %r22, %r2;
	mul.wide.s32 	%rd29, %r34, 4;
	add.s64 	%rd30, %rd1, %rd29;
	ld.global.f32 	%f54, [%rd30];
	fma.rn.f32 	%f55, %f53, %f54, %f67;
	ld.global.f32 	%f56, [%rd28+4];
	mul.wide.s32 	%rd31, %r22, 4;
	add.s64 	%rd32, %rd30, %rd31;
	ld.global.f32 	%f57, [%rd32];
	fma.rn.f32 	%f67, %f56, %f57, %f55;
	add.s32 	%r43, %r43, 2;
$L__BB0_11:
	and.b32  	%r35, %r21, 1;
	setp.eq.b32 	%p11, %r35, 1;
	not.pred 	%p12, %p11;
	@%p12 bra 	$L__BB0_13;
	add.s32 	%r36, %r43, %r3;
	mul.wide.s32 	%rd33, %r36, 4;
	add.s64 	%rd34, %rd2, %rd33;
	ld.global.f32 	%f58, [%rd34];
	mad.lo.s32 	%r37, %r43, %r22, %r2;
	mul.wide.s32 	%rd35, %r37, 4;
	add.s64 	%rd36, %rd1, %rd35;
	ld.global.f32 	%f59, [%rd36];
	fma.rn.f32 	%f67, %f58, %f59, %f67;
$L__BB0_13:
	mad.lo.s32 	%r38, %r22, %r1, %r2;
	cvta.to.global.u64 	%rd37, %rd4;
	mul.wide.s32 	%rd38, %r38, 4;
	add.s64 	%rd39, %rd37, %rd38;
	st.global.f32 	[%rd39], %f67;
$L__BB0_14:
	ret;

}


// ===== COMPILED SASS (sm_100) =====

	.target	sm_100

	.elftype	@"ET_EXEC"


//--------------------- .note.nv.tkinfo           --------------------------
	.section	.note.nv.tkinfo,"",@"SHT_NOTE"
	.sectionflags	@"SHF_NOTE_NV_TKINFO"
	.tkinfo
        /*0018*/ 	.word	0x00000002
        /*0030*/ 	.string	""
        /*0030*/ 	.string	"ptxas"
        /*0030*/ 	.string	"Cuda compilation tools, release 13.0, V13.0.88"
        /*0030*/ 	.string	"Build cuda_13.0.r13.0/compiler.36424714_0"
        /*0030*/ 	.string	"-arch sm_100 -m 64 "



//--------------------- .note.nv.cuinfo           --------------------------
	.section	.note.nv.cuinfo,"",@"SHT_NOTE"
	.sectionflags	@"SHF_NOTE_NV_CUINFO"
        /*0018*/ 	.short	0x0002
        /*001a*/ 	.short	0x0064
        /*001c*/ 	.short	0x0082
	.zero		2


//--------------------- .nv.info                  --------------------------
	.section	.nv.info,"",@"SHT_CUDA_INFO"
	.align	4


	//----- nvinfo : EIATTR_REGCOUNT
	.align		4
        /*0000*/ 	.byte	0x04, 0x2f
        /*0002*/ 	.short	(.L_1 - .L_0)
	.align		4
.L_0:
        /*0004*/ 	.word	index@(_Z4gemmPfS_S_iiii)
        /*0008*/ 	.word	0x00000020


	//----- nvinfo : EIATTR_FRAME_SIZE
	.align		4
.L_1:
        /*000c*/ 	.byte	0x04, 0x11
        /*000e*/ 	.short	(.L_3 - .L_2)
	.align		4
.L_2:
        /*0010*/ 	.word	index@(_Z4gemmPfS_S_iiii)
        /*0014*/ 	.word	0x00000000


	//----- nvinfo : EIATTR_MIN_STACK_SIZE
	.align		4
.L_3:
        /*0018*/ 	.byte	0x04, 0x12
        /*001a*/ 	.short	(.L_5 - .L_4)
	.align		4
.L_4:
        /*001c*/ 	.word	index@(_Z4gemmPfS_S_iiii)
        /*0020*/ 	.word	0x00000000
.L_5:


//--------------------- .nv.compat                --------------------------
	.section	.nv.compat,"",@"SHT_CUDA_COMPAT_INFO"
	.align	4
        /*0000*/ 	.byte	0x02, 0x09, 0x00, 0x00, 0x02, 0x02, 0x01, 0x00, 0x02, 0x05, 0x05, 0x00, 0x03, 0x07, 0x01, 0x01
        /*0010*/ 	.byte	0x02, 0x03, 0x00, 0x00, 0x02, 0x06, 0x01, 0x00, 0x04, 0x0b, 0x08, 0x00, 0x09, 0x00, 0x00, 0x00
        /*0020*/ 	.byte	0x00, 0x00, 0x00, 0x00


//--------------------- .nv.info._Z4gemmPfS_S_iiii --------------------------
	.section	.nv.info._Z4gemmPfS_S_iiii,"",@"SHT_CUDA_INFO"
	.sectionflags	@""
	.align	4


	//----- nvinfo : EIATTR_CUDA_API_VERSION
	.align		4
        /*0000*/ 	.byte	0x04, 0x37
        /*0002*/ 	.short	(.L_7 - .L_6)
.L_6:
        /*0004*/ 	.word	0x00000082


	//----- nvinfo : EIATTR_KPARAM_INFO
	.align		4
.L_7:
        /*0008*/ 	.byte	0x04, 0x17
        /*000a*/ 	.short	(.L_9 - .L_8)
.L_8:
        /*000c*/ 	.word	0x00000000
        /*0010*/ 	.short	0x0006
        /*0012*/ 	.short	0x0024
        /*0014*/ 	.byte	0x00, 0xf0, 0x11, 0x00


	//----- nvinfo : EIATTR_KPARAM_INFO
	.align		4
.L_9:
        /*0018*/ 	.byte	0x04, 0x17
        /*001a*/ 	.short	(.L_11 - .L_10)
.L_10:
        /*001c*/ 	.word	0x00000000
        /*0020*/ 	.short	0x0005
        /*0022*/ 	.short	0x0020
        /*0024*/ 	.byte	0x00, 0xf0, 0x11, 0x00


	//----- nvinfo : EIATTR_KPARAM_INFO
	.align		4
.L_11:
        /*0028*/ 	.byte	0x04, 0x17
        /*002a*/ 	.short	(.L_13 - .L_12)
.L_12:
        /*002c*/ 	.word	0x00000000
        /*0030*/ 	.short	0x0004
        /*0032*/ 	.short	0x001c
        /*0034*/ 	.byte	0x00, 0xf0, 0x11, 0x00


	//----- nvinfo : EIATTR_KPARAM_INFO
	.align		4
.L_13:
        /*0038*/ 	.byte	0x04, 0x17
        /*003a*/ 	.short	(.L_15 - .L_14)
.L_14:
        /*003c*/ 	.word	0x00000000
        /*0040*/ 	.short	0x0003
        /*0042*/ 	.short	0x0018
        /*0044*/ 	.byte	0x00, 0xf0, 0x11, 0x00


	//----- nvinfo : EIATTR_KPARAM_INFO
	.align		4
.L_15:
        /*0048*/ 	.byte	0x04, 0x17
        /*004a*/ 	.short	(.L_17 - .L_16)
.L_16:
        /*004c*/ 	.word	0x00000000
        /*0050*/ 	.short	0x0002
        /*0052*/ 	.short	0x0010
        /*0054*/ 	.byte	0x00, 0xf5, 0x21, 0x00


	//----- nvinfo : EIATTR_KPARAM_INFO
	.align		4
.L_17:
        /*0058*/ 	.byte	0x04, 0x17
        /*005a*/ 	.short	(.L_19 - .L_18)
.L_18:
        /*005c*/ 	.word	0x00000000
        /*0060*/ 	.short	0x0001
        /*0062*/ 	.short	0x0008
        /*0064*/ 	.byte	0x00, 0xf5, 0x21, 0x00


	//----- nvinfo : EIATTR_KPARAM_INFO
	.align		4
.L_19:
        /*0068*/ 	.byte	0x04, 0x17
        /*006a*/ 	.short	(.L_21 - .L_20)
.L_20:
        /*006c*/ 	.word	0x00000000
        /*0070*/ 	.short	0x0000
        /*0072*/ 	.short	0x0000
        /*0074*/ 	.byte	0x00, 0xf5, 0x21, 0x00


	//----- nvinfo : EIATTR_SPARSE_MMA_MASK
	.align		4
.L_21:
        /*0078*/ 	.byte	0x03, 0x50
        /*007a*/ 	.short	0x0000


	//----- nvinfo : EIATTR_MAXREG_COUNT
	.align		4
        /*007c*/ 	.byte	0x03, 0x1b
        /*007e*/ 	.short	0x00ff


	//----- nvinfo : EIATTR_MERCURY_ISA_VERSION
	.align		4
        /*0080*/ 	.byte	0x03, 0x5f
        /*0082*/ 	.short	0x0101


	//----- nvinfo : EIATTR_VRC_CTA_INIT_COUNT
	.align		4
        /*0084*/ 	.byte	0x02, 0x4a
	.zero		1
	.zero		1


	//----- nvinfo : EIATTR_EXIT_INSTR_OFFSETS
	.align		4
        /*0088*/ 	.byte	0x04, 0x1c
        /*008a*/ 	.short	(.L_23 - .L_22)


	//   ....[0]....
.L_22:
        /*008c*/ 	.word	0x000000d0


	//   ....[1]....
        /*0090*/ 	.word	0x00000860


	//----- nvinfo : EIATTR_CBANK_PARAM_SIZE
	.align		4
.L_23:
        /*0094*/ 	.byte	0x03, 0x19
        /*0096*/ 	.short	0x0028


	//----- nvinfo : EIATTR_PARAM_CBANK
	.align		4
        /*0098*/ 	.byte	0x04, 0x0a
        /*009a*/ 	.short	(.L_25 - .L_24)
	.align		4
.L_24:
        /*009c*/ 	.word	index@(.nv.constant0._Z4gemmPfS_S_iiii)
        /*00a0*/ 	.short	0x0380
        /*00a2*/ 	.short	0x0028


	//----- nvinfo : EIATTR_SW_WAR
	.align		4
.L_25:
        /*00a4*/ 	.byte	0x04, 0x36
        /*00a6*/ 	.short	(.L_27 - .L_26)
.L_26:
        /*00a8*/ 	.word	0x00000008
.L_27:


//--------------------- .nv.callgraph             --------------------------
	.section	.nv.callgraph,"",@"SHT_CUDA_CALLGRAPH"
	.align	4
	.sectionentsize	8
	.align		4
        /*0000*/ 	.word	0x00000000
	.align		4
        /*0004*/ 	.word	0xffffffff
	.align		4
        /*0008*/ 	.word	0x00000000
	.align		4
        /*000c*/ 	.word	0xfffffffe
	.align		4
        /*0010*/ 	.word	0x00000000
	.align		4
        /*0014*/ 	.word	0xfffffffd
	.align		4
        /*0018*/ 	.word	0x00000000
	.align		4
        /*001c*/ 	.word	0xfffffffc


//--------------------- .text._Z4gemmPfS_S_iiii   --------------------------
	.section	.text._Z4gemmPfS_S_iiii,"ax",@progbits
	.align	128
        .global         _Z4gemmPfS_S_iiii
        .type           _Z4gemmPfS_S_iiii,@function
        .size           _Z4gemmPfS_S_iiii,(.L_x_5 - _Z4gemmPfS_S_iiii)
        .other          _Z4gemmPfS_S_iiii,@"STO_CUDA_ENTRY STV_DEFAULT"
_Z4gemmPfS_S_iiii:
.text._Z4gemmPfS_S_iiii:
[----:B------:R-:W-:Y:S01]  /*0000*/  LDC R1, c[0x0][0x37c] ;  /* 0x0000df00ff017b82 */ /* 0x000fe20000000800 */
[----:B------:R-:W0:Y:S07]  /*0010*/  S2R R5, SR_TID.X ;  /* 0x0000000000057919 */ /* 0x000e2e0000002100 */
[----:B------:R-:W1:Y:S01]  /*0020*/  LDC R14, c[0x0][0x364] ;  /* 0x0000d900ff0e7b82 */ /* 0x000e620000000800 */
[----:B------:R-:W2:Y:S01]  /*0030*/  LDCU UR6, c[0x0][0x398] ;  /* 0x00007300ff0677ac */ /* 0x000ea20008000800 */
[----:B------:R-:W1:Y:S06]  /*0040*/  S2R R3, SR_TID.Y ;  /* 0x0000000000037919 */ /* 0x000e6c0000002200 */
[----:B------:R-:W0:Y:S08]  /*0050*/  S2UR UR5, SR_CTAID.X ;  /* 0x00000000000579c3 */ /* 0x000e300000002500 */
[----:B------:R-:W0:Y:S08]  /*0060*/  LDC R0, c[0x0][0x360] ;  /* 0x0000d800ff007b82 */ /* 0x000e300000000800 */
[----:B------:R-:W1:Y:S08]  /*0070*/  S2UR UR4, SR_CTAID.Y ;  /* 0x00000000000479c3 */ /* 0x000e700000002600 */
[----:B------:R-:W3:Y:S01]  /*0080*/  LDC R15, c[0x0][0x3a4] ;  /* 0x0000e900ff0f7b82 */ /* 0x000ee20000000800 */
[----:B0-----:R-:W-:-:S02]  /*0090*/  IMAD R0, R0, UR5, R5 ;  /* 0x0000000500007c24 */ /* 0x001fc4000f8e0205 */
[----:B-1----:R-:W-:-:S03]  /*00a0*/  IMAD R14, R14, UR4, R3 ;  /* 0x000000040e0e7c24 */ /* 0x002fc6000f8e0203 */
[----:B---3--:R-:W-:-:S04]  /*00b0*/  ISETP.GE.AND P0, PT, R0, R15, PT ;  /* 0x0000000f0000720c */ /* 0x008fc80003f06270 */
[----:B--2---:R-:W-:-:S13]  /*00c0*/  ISETP.GE.OR P0, PT, R14, UR6, P0 ;  /* 0x000000060e007c0c */ /* 0x004fda0008706670 */
[----:B------:R-:W-:Y:S05]  /*00d0*/  @P0 EXIT ;  /* 0x000000000000094d */ /* 0x000fea0003800000 */
[----:B------:R-:W0:Y:S01]  /*00e0*/  LDC R16, c[0x0][0x3a0] ;  /* 0x0000e800ff107b82 */ /* 0x000e220000000800 */
[----:B------:R-:W1:Y:S01]  /*00f0*/  LDCU.64 UR6, c[0x0][0x358] ;  /* 0x00006b00ff0677ac */ /* 0x000e620008000a00 */
[----:B------:R-:W-:Y:S01]  /*0100*/  HFMA2 R26, -RZ, RZ, 0, 0 ;  /* 0x00000000ff1a7431 */ /* 0x000fe200000001ff */
[----:B0-----:R-:W-:-:S13]  /*0110*/  ISETP.GE.AND P0, PT, R16, 0x1, PT ;  /* 0x000000011000780c */ /* 0x001fda0003f06270 */
[----:B-1----:R-:W-:Y:S05]  /*0120*/  @!P0 BRA `(.L_x_0) ;  /* 0x0000000400bc8947 */ /* 0x002fea0003800000 */
[----:B------:R-:W0:Y:S01]  /*0130*/  LDCU UR4, c[0x0][0x39c] ;  /* 0x00007380ff0477ac */ /* 0x000e220008000800 */
[C---:B------:R-:W-:Y:S02]  /*0140*/  ISETP.GE.U32.AND P1, PT, R16.reuse, 0x8, PT ;  /* 0x000000081000780c */ /* 0x040fe40003f26070 */
[----:B------:R-:W-:Y:S02]  /*0150*/  LOP3.LUT R25, R16, 0x7, RZ, 0xc0, !PT ;  /* 0x0000000710197812 */ /* 0x000fe400078ec0ff */
[----:B------:R-:W-:Y:S02]  /*0160*/  MOV R26, RZ ;  /* 0x000000ff001a7202 */ /* 0x000fe40000000f00 */
[----:B------:R-:W-:Y:S02]  /*0170*/  ISETP.NE.AND P0, PT, R25, RZ, PT ;  /* 0x000000ff1900720c */ /* 0x000fe40003f05270 */
[----:B------:R-:W-:Y:S01]  /*0180*/  MOV R18, RZ ;  /* 0x000000ff00127202 */ /* 0x000fe20000000f00 */
[----:B0-----:R-:W-:-:S04]  /*0190*/  IMAD R19, R14, UR4, RZ ;  /* 0x000000040e137c24 */ /* 0x001fc8000f8e02ff */
[----:B------:R-:W-:Y:S06]  /*01a0*/  @!P1 BRA `(.L_x_1) ;  /* 0x0000000000c49947 */ /* 0x000fec0003800000 */
[----:B------:R-:W0:Y:S01]  /*01b0*/  LDCU.64 UR4, c[0x0][0x380] ;  /* 0x00007000ff0477ac */ /* 0x000e220008000a00 */
[----:B------:R-:W-:Y:S02]  /*01c0*/  LOP3.LUT R18, R16, 0x7ffffff8, RZ, 0xc0, !PT ;  /* 0x7ffffff810127812 */ /* 0x000fe400078ec0ff */
[----:B------:R-:W-:Y:S02]  /*01d0*/  MOV R26, RZ ;  /* 0x000000ff001a7202 */ /* 0x000fe40000000f00 */
[----:B------:R-:W-:Y:S02]  /*01e0*/  MOV R17, R19 ;  /* 0x0000001300117202 */ /* 0x000fe40000000f00 */
[----:B------:R-:W-:Y:S02]  /*01f0*/  MOV R22, R0 ;  /* 0x0000000000167202 */ /* 0x000fe40000000f00 */
[----:B------:R-:W-:Y:S01]  /*0200*/  IADD3 R20, PT, PT, -R18, RZ, RZ ;  /* 0x000000ff12147210 */ /* 0x000fe20007ffe1ff */
[----:B0-----:R-:W-:-:S04]  /*0210*/  UIADD3 UR4, UP0, UPT, UR4, 0x10, URZ ;  /* 0x0000001004047890 */ /* 0x001fc8000ff1e0ff */
[----:B------:R-:W-:-:S12]  /*0220*/  UIADD3.X UR5, UPT, UPT, URZ, UR5, URZ, UP0, !UPT ;  /* 0x00000005ff057290 */ /* 0x000fd800087fe4ff */
.L_x_2:
[----:B------:R-:W0:Y:S01]  /*0230*/  LDC.64 R12, c[0x0][0x388] ;  /* 0x0000e200ff0c7b82 */ /* 0x000e220000000a00 */
[----:B------:R-:W-:Y:S02]  /*0240*/  MOV R2, UR4 ;  /* 0x0000000400027c02 */ /* 0x000fe40008000f00 */
[----:B------:R-:W-:-:S03]  /*0250*/  MOV R3, UR5 ;  /* 0x0000000500037c02 */ /* 0x000fc60008000f00 */
[----:B------:R-:W-:-:S05]  /*0260*/  IMAD.WIDE R2, R17, 0x4, R2 ;  /* 0x0000000411027825 */ /* 0x000fca00078e0202 */
[----:B------:R-:W2:Y:S04]  /*0270*/  LDG.E R21, desc[UR6][R2.64+-0x10] ;  /* 0xfffff00602157981 */ /* 0x000ea8000c1e1900 */
[----:B------:R-:W3:Y:S04]  /*0280*/  LDG.E R23, desc[UR6][R2.64+-0xc] ;  /* 0xfffff40602177981 */ /* 0x000ee8000c1e1900 */
[----:B------:R-:W4:Y:S01]  /*0290*/  LDG.E R29, desc[UR6][R2.64+-0x8] ;  /* 0xfffff806021d7981 */ /* 0x000f22000c1e1900 */
[----:B0-----:R-:W-:-:S05]  /*02a0*/  IMAD.WIDE R12, R22, 0x4, R12 ;  /* 0x00000004160c7825 */ /* 0x001fca00078e020c */
[----:B------:R0:W2:Y:S01]  /*02b0*/  LDG.E R24, desc[UR6][R12.64] ;  /* 0x000000060c187981 */ /* 0x0000a2000c1e1900 */
[----:B------:R-:W-:-:S04]  /*02c0*/  IMAD.WIDE R10, R15, 0x4, R12 ;  /* 0x000000040f0a7825 */ /* 0x000fc800078e020c */
[C---:B------:R-:W-:Y:S02]  /*02d0*/  IMAD.WIDE R4, R15.reuse, 0x4, R10 ;  /* 0x000000040f047825 */ /* 0x040fe400078e020a */
[----:B------:R-:W3:Y:S02]  /*02e0*/  LDG.E R10, desc[UR6][R10.64] ;  /* 0x000000060a0a7981 */ /* 0x000ee4000c1e1900 */
[C---:B------:R-:W-:Y:S02]  /*02f0*/  IMAD.WIDE R6, R15.reuse, 0x4, R4 ;  /* 0x000000040f067825 */ /* 0x040fe400078e0204 */
[----:B------:R1:W4:Y:S02]  /*0300*/  LDG.E R28, desc[UR6][R4.64] ;  /* 0x00000006041c7981 */ /* 0x000324000c1e1900 */
[C---:B------:R-:W-:Y:S02]  /*0310*/  IMAD.WIDE R8, R15.reuse, 0x4, R6 ;  /* 0x000000040f087825 */ /* 0x040fe400078e0206 */
[----:B------:R-:W5:Y:S02]  /*0320*/  LDG.E R6, desc[UR6][R6.64] ;  /* 0x0000000606067981 */ /* 0x000f64000c1e1900 */
[----:B0-----:R-:W-:-:S05]  /*0330*/  IMAD.WIDE R12, R15, 0x4, R8 ;  /* 0x000000040f0c7825 */ /* 0x001fca00078e0208 */
[----:B------:R-:W5:Y:S04]  /*0340*/  LDG.E R11, desc[UR6][R12.64] ;  /* 0x000000060c0b7981 */ /* 0x000f68000c1e1900 */
[----:B------:R-:W5:Y:S04]  /*0350*/  LDG.E R7, desc[UR6][R8.64] ;  /* 0x0000000608077981 */ /* 0x000f68000c1e1900 */
[----:B------:R-:W5:Y:S04]  /*0360*/  LDG.E R9, desc[UR6][R2.64+-0x4] ;  /* 0xfffffc0602097981 */ /* 0x000f68000c1e1900 */
[----:B------:R-:W5:Y:S01]  /*0370*/  LDG.E R8, desc[UR6][R2.64+0x8] ;  /* 0x0000080602087981 */ /* 0x000f62000c1e1900 */
[----:B--2---:R-:W-:Y:S01]  /*0380*/  FFMA R24, R21, R24, R26 ;  /* 0x0000001815187223 */ /* 0x004fe2000000001a */
[----:B------:R-:W-:-:S02]  /*0390*/  IMAD.WIDE R26, R15, 0x4, R12 ;  /* 0x000000040f1a7825 */ /* 0x000fc400078e020c */
[----:B------:R-:W2:Y:S04]  /*03a0*/  LDG.E R21, desc[UR6][R2.64] ;  /* 0x0000000602157981 */ /* 0x000ea8000c1e1900 */
[----:B------:R-:W2:Y:S01]  /*03b0*/  LDG.E R12, desc[UR6][R2.64+0x4] ;  /* 0x00000406020c7981 */ /* 0x000ea2000c1e1900 */
[----:B-1----:R-:W-:-:S03]  /*03c0*/  IMAD.WIDE R4, R15, 0x4, R26 ;  /* 0x000000040f047825 */ /* 0x002fc600078e021a */
[----:B------:R-:W2:Y:S04]  /*03d0*/  LDG.E R13, desc[UR6][R2.64+0xc] ;  /* 0x00000c06020d7981 */ /* 0x000ea8000c1e1900 */
[----:B------:R-:W2:Y:S04]  /*03e0*/  LDG.E R4, desc[UR6][R4.64] ;  /* 0x0000000604047981 */ /* 0x000ea8000c1e1900 */
[----:B------:R-:W2:Y:S01]  /*03f0*/  LDG.E R3, desc[UR6][R26.64] ;  /* 0x000000061a037981 */ /* 0x000ea2000c1e1900 */
[----:B---3--:R-:W-:Y:S01]  /*0400*/  FFMA R10, R23, R10, R24 ;  /* 0x0000000a170a7223 */ /* 0x008fe20000000018 */
[----:B------:R-:W-:-:S03]  /*0410*/  IADD3 R20, PT, PT, R20, 0x8, RZ ;  /* 0x0000000814147810 */ /* 0x000fc60007ffe0ff */
[----:B----4-:R-:W-:Y:S01]  /*0420*/  FFMA R10, R29, R28, R10 ;  /* 0x0000001c1d0a7223 */ /* 0x010fe2000000000a */
[----:B------:R-:W-:Y:S02]  /*0430*/  ISETP.NE.AND P1, PT, R20, RZ, PT ;  /* 0x000000ff1400720c */ /* 0x000fe40003f25270 */
[----:B------:R-:W-:Y:S01]  /*0440*/  LEA R22, R15, R22, 0x3 ;  /* 0x000000160f167211 */ /* 0x000fe200078e18ff */
[----:B-----5:R-:W-:Y:S01]  /*0450*/  FFMA R6, R9, R6, R10 ;  /* 0x0000000609067223 */ /* 0x020fe2000000000a */
[----:B------:R-:W-:-:S03]  /*0460*/  IADD3 R17, PT, PT, R17, 0x8, RZ ;  /* 0x0000000811117810 */ /* 0x000fc60007ffe0ff */
[----:B--2---:R-:W-:-:S04]  /*0470*/  FFMA R7, R21, R7, R6 ;  /* 0x0000000715077223 */ /* 0x004fc80000000006 */
[----:B------:R-:W-:-:S04]  /*0480*/  FFMA R7, R12, R11, R7 ;  /* 0x0000000b0c077223 */ /* 0x000fc80000000007 */
[----:B------:R-:W-:-:S04]  /*0490*/  FFMA R8, R8, R3, R7 ;  /* 0x0000000308087223 */ /* 0x000fc80000000007 */
[----:B------:R-:W-:Y:S01]  /*04a0*/  FFMA R26, R13, R4, R8 ;  /* 0x000000040d1a7223 */ /* 0x000fe20000000008 */
[----:B------:R-:W-:Y:S06]  /*04b0*/  @P1 BRA `(.L_x_2) ;  /* 0xfffffffc005c1947 */ /* 0x000fec000383ffff */
.L_x_1:
[----:B------:R-:W-:Y:S05]  /*04c0*/  @!P0 BRA `(.L_x_0) ;  /* 0x0000000000d48947 */ /* 0x000fea0003800000 */
[----:B------:R-:W-:Y:S02]  /*04d0*/  ISETP.GE.U32.AND P0, PT, R25, 0x4, PT ;  /* 0x000000041900780c */ /* 0x000fe40003f06070 */
[----:B------:R-:W-:-:S04]  /*04e0*/  LOP3.LUT R12, R16, 0x3, RZ, 0xc0, !PT ;  /* 0x00000003100c7812 */ /* 0x000fc800078ec0ff */
[----:B------:R-:W-:-:S07]  /*04f0*/  ISETP.NE.AND P1, PT, R12, RZ, PT ;  /* 0x000000ff0c00720c */ /* 0x000fce0003f25270 */
[----:B------:R-:W-:Y:S06]  /*0500*/  @!P0 BRA `(.L_x_3) ;  /* 0x0000000000588947 */ /* 0x000fec0003800000 */
[----:B------:R-:W0:Y:S01]  /*0510*/  LDC.64 R8, c[0x0][0x388] ;  /* 0x0000e200ff087b82 */ /* 0x000e220000000a00 */
[----:B------:R-:W-:Y:S01]  /*0520*/  IMAD R7, R18, R15, R0 ;  /* 0x0000000f12077224 */ /* 0x000fe200078e0200 */
[----:B------:R-:W-:-:S06]  /*0530*/  IADD3 R5, PT, PT, R19, R18, RZ ;  /* 0x0000001213057210 */ /* 0x000fcc0007ffe0ff */
[----:B------:R-:W1:Y:S01]  /*0540*/  LDC.64 R2, c[0x0][0x380] ;  /* 0x0000e000ff027b82 */ /* 0x000e620000000a00 */
[----:B0-----:R-:W-:-:S04]  /*0550*/  IMAD.WIDE R8, R7, 0x4, R8 ;  /* 0x0000000407087825 */ /* 0x001fc800078e0208 */
[----:B------:R-:W-:Y:S02]  /*0560*/  IMAD.WIDE R10, R15, 0x4, R8 ;  /* 0x000000040f0a7825 */ /* 0x000fe400078e0208 */
[----:B------:R-:W2:Y:S02]  /*0570*/  LDG.E R8, desc[UR6][R8.64] ;  /* 0x0000000608087981 */ /* 0x000ea4000c1e1900 */
[----:B-1----:R-:W-:-:S04]  /*0580*/  IMAD.WIDE R2, R5, 0x4, R2 ;  /* 0x0000000405027825 */ /* 0x002fc800078e0202 */
[C---:B------:R-:W-:Y:S01]  /*0590*/  IMAD.WIDE R4, R15.reuse, 0x4, R10 ;  /* 0x000000040f047825 */ /* 0x040fe200078e020a */
[----:B------:R-:W2:Y:S04]  /*05a0*/  LDG.E R13, desc[UR6][R2.64] ;  /* 0x00000006020d7981 */ /* 0x000ea8000c1e1900 */
[----:B------:R-:W3:Y:S01]  /*05b0*/  LDG.E R10, desc[UR6][R10.64] ;  /* 0x000000060a0a7981 */ /* 0x000ee2000c1e1900 */
[----:B------:R-:W-:-:S03]  /*05c0*/  IMAD.WIDE R6, R15, 0x4, R4 ;  /* 0x000000040f067825 */ /* 0x000fc600078e0204 */
[----:B------:R-:W3:Y:S04]  /*05d0*/  LDG.E R20, desc[UR6][R2.64+0x4] ;  /* 0x0000040602147981 */ /* 0x000ee8000c1e1900 */
[----:B------:R-:W4:Y:S04]  /*05e0*/  LDG.E R17, desc[UR6][R4.64] ;  /* 0x0000000604117981 */ /* 0x000f28000c1e1900 */
[----:B------:R-:W4:Y:S04]  /*05f0*/  LDG.E R22, desc[UR6][R2.64+0x8] ;  /* 0x0000080602167981 */ /* 0x000f28000c1e1900 */
[----:B------:R-:W5:Y:S04]  /*0600*/  LDG.E R24, desc[UR6][R2.64+0xc] ;  /* 0x00000c0602187981 */ /* 0x000f68000c1e1900 */
[----:B------:R-:W5:Y:S01]  /*0610*/  LDG.E R6, desc[UR6][R6.64] ;  /* 0x0000000606067981 */ /* 0x000f62000c1e1900 */
[----:B------:R-:W-:Y:S01]  /*0620*/  IADD3 R18, PT, PT, R18, 0x4, RZ ;  /* 0x0000000412127810 */ /* 0x000fe20007ffe0ff */
[----:B--2---:R-:W-:-:S04]  /*0630*/  FFMA R13, R13, R8, R26 ;  /* 0x000000080d0d7223 */ /* 0x004fc8000000001a */
[----:B---3--:R-:W-:-:S04]  /*0640*/  FFMA R13, R20, R10, R13 ;  /* 0x0000000a140d7223 */ /* 0x008fc8000000000d */
[----:B----4-:R-:W-:-:S04]  /*0650*/  FFMA R13, R22, R17, R13 ;  /* 0x00000011160d7223 */ /* 0x010fc8000000000d */
[----:B-----5:R-:W-:-:S07]  /*0660*/  FFMA R26, R24, R6, R13 ;  /* 0x00000006181a7223 */ /* 0x020fce000000000d */
.L_x_3:
[----:B------:R-:W-:Y:S05]  /*0670*/  @!P1 BRA `(.L_x_0) ;  /* 0x0000000000689947 */ /* 0x000fea0003800000 */
[----:B------:R-:W0:Y:S01]  /*0680*/  LDC.64 R8, c[0x0][0x388] ;  /* 0x0000e200ff087b82 */ /* 0x000e220000000a00 */
[----:B------:R-:W-:Y:S02]  /*0690*/  ISETP.NE.AND P0, PT, R12, 0x1, PT ;  /* 0x000000010c00780c */ /* 0x000fe40003f05270 */
[----:B------:R-:W-:-:S04]  /*06a0*/  LOP3.LUT R16, R16, 0x1, RZ, 0xc0, !PT ;  /* 0x0000000110107812 */ /* 0x000fc800078ec0ff */
[----:B------:R-:W-:Y:S01]  /*06b0*/  ISETP.NE.U32.AND P1, PT, R16, 0x1, PT ;  /* 0x000000011000780c */ /* 0x000fe20003f25070 */
[----:B------:R-:W1:Y:S06]  /*06c0*/  LDC.64 R6, c[0x0][0x380] ;  /* 0x0000e000ff067b82 */ /* 0x000e6c0000000a00 */
[C---:B------:R-:W-:Y:S01]  /*06d0*/  @P0 IMAD R13, R18.reuse, R15, R0 ;  /* 0x0000000f120d0224 */ /* 0x040fe200078e0200 */
[----:B------:R-:W-:Y:S01]  /*06e0*/  @P0 IADD3 R11, PT, PT, R19, R18, RZ ;  /* 0x00000012130b0210 */ /* 0x000fe20007ffe0ff */
[----:B------:R-:W2:Y:S01]  /*06f0*/  LDC.64 R4, c[0x0][0x380] ;  /* 0x0000e000ff047b82 */ /* 0x000ea20000000a00 */
[----:B------:R-:W-:-:S04]  /*0700*/  @P0 IADD3 R18, PT, PT, R18, 0x2, RZ ;  /* 0x0000000212120810 */ /* 0x000fc80007ffe0ff */
[----:B------:R-:W-:-:S03]  /*0710*/  @!P1 IADD3 R19, PT, PT, R19, R18, RZ ;  /* 0x0000001213139210 */ /* 0x000fc60007ffe0ff */
[----:B------:R-:W3:Y:S01]  /*0720*/  LDC.64 R2, c[0x0][0x388] ;  /* 0x0000e200ff027b82 */ /* 0x000ee20000000a00 */
[----:B0-----:R-:W-:-:S04]  /*0730*/  @P0 IMAD.WIDE R8, R13, 0x4, R8 ;  /* 0x000000040d080825 */ /* 0x001fc800078e0208 */
[----:B------:R-:W-:Y:S01]  /*0740*/  @!P1 IMAD R13, R18, R15, R0 ;  /* 0x0000000f120d9224 */ /* 0x000fe200078e0200 */
[----:B------:R-:W4:Y:S01]  /*0750*/  @P0 LDG.E R12, desc[UR6][R8.64] ;  /* 0x00000006080c0981 */ /* 0x000f22000c1e1900 */
[----:B-1----:R-:W-:-:S04]  /*0760*/  @P0 IMAD.WIDE R6, R11, 0x4, R6 ;  /* 0x000000040b060825 */ /* 0x002fc800078e0206 */
[----:B------:R-:W-:Y:S01]  /*0770*/  @P0 IMAD.WIDE R10, R15, 0x4, R8 ;  /* 0x000000040f0a0825 */ /* 0x000fe200078e0208 */
[----:B------:R-:W4:Y:S03]  /*0780*/  @P0 LDG.E R17, desc[UR6][R6.64] ;  /* 0x0000000606110981 */ /* 0x000f26000c1e1900 */
[----:B--2---:R-:W-:Y:S01]  /*0790*/  @!P1 IMAD.WIDE R4, R19, 0x4, R4 ;  /* 0x0000000413049825 */ /* 0x004fe200078e0204 */
[----:B------:R-:W2:Y:S04]  /*07a0*/  @P0 LDG.E R21, desc[UR6][R6.64+0x4] ;  /* 0x0000040606150981 */ /* 0x000ea8000c1e1900 */
[----:B------:R-:W2:Y:S01]  /*07b0*/  @P0 LDG.E R10, desc[UR6][R10.64] ;  /* 0x000000060a0a0981 */ /* 0x000ea2000c1e1900 */
[----:B---3--:R-:W-:-:S03]  /*07c0*/  @!P1 IMAD.WIDE R2, R13, 0x4, R2 ;  /* 0x000000040d029825 */ /* 0x008fc600078e0202 */
[----:B------:R-:W3:Y:S04]  /*07d0*/  @!P1 LDG.E R5, desc[UR6][R4.64] ;  /* 0x0000000604059981 */ /* 0x000ee8000c1e1900 */
[----:B------:R-:W3:Y:S01]  /*07e0*/  @!P1 LDG.E R2, desc[UR6][R2.64] ;  /* 0x0000000602029981 */ /* 0x000ee2000c1e1900 */
[----:B----4-:R-:W-:-:S04]  /*07f0*/  @P0 FFMA R12, R17, R12, R26 ;  /* 0x0000000c110c0223 */ /* 0x010fc8000000001a */
[----:B--2---:R-:W-:-:S04]  /*0800*/  @P0 FFMA R26, R21, R10, R12 ;  /* 0x0000000a151a0223 */ /* 0x004fc8000000000c */
[----:B---3--:R-:W-:-:S07]  /*0810*/  @!P1 FFMA R26, R5, R2, R26 ;  /* 0x00000002051a9223 */ /* 0x008fce000000001a */
.L_x_0:
[----:B------:R-:W0:Y:S01]  /*0820*/  LDC.64 R2, c[0x0][0x390] ;  /* 0x0000e400ff027b82 */ /* 0x000e220000000a00 */
[----:B------:R-:W-:-:S04]  /*0830*/  IMAD R15, R14, R15, R0 ;  /* 0x0000000f0e0f7224 */ /* 0x000fc800078e0200 */
[----:B0-----:R-:W-:-:S05]  /*0840*/  IMAD.WIDE R2, R15, 0x4, R2 ;  /* 0x000000040f027825 */ /* 0x001fca00078e0202 */
[----:B------:R-:W-:Y:S01]  /*0850*/  STG.E desc[UR6][R2.64], R26 ;  /* 0x0000001a02007986 */ /* 0x000fe2000c101906 */
[----:B------:R-:W-:Y:S05]  /*0860*/  EXIT ;  /* 0x000000000000794d */ /* 0x000fea0003800000 */
.L_x_4:
[----:B------:R-:W-:-:S00]  /*0870*/  BRA `(.L_x_4) ;  /* 0xfffffffc00fc7947 */ /* 0x000fc0000383ffff */
[----:B------:R-:W-:-:S00]  /*0880*/  NOP ;  /* 0x0000000000007918 */ /* 0x000fc00000000000 */
[----:B------:R-:W-:-:S00]  /*0890*/  NOP ;  /* 0x0000000000007918 */ /* 0x000fc00000000000 */
[----:B------:R-:W-:-:S00]  /*08a0*/  NOP ;  /* 0x0000000000007918 */ /* 0x000fc00000000000 */
[----:B------:R-:W-:-:S00]  /*08b0*/  NOP ;  /* 0x0000000000007918 */ /* 0x000fc00000000000 */
[----:B------:R-:W-:-:S00]  /*08c0*/  NOP ;  /* 0x0000000000007918 */ /* 0x000fc00000000000 */
[----:B------:R-:W-:-:S00]  /*08d0*/  NOP ;  /* 0x0000000000007918 */ /* 0x000fc00000000000 */
[----:B------:R-:W-:-:S00]  /*08e0*/  NOP ;  /* 0x0000000000007918 */ /* 0x000fc00000000000 */
[----:B------:R-:W-:-:S00]  /*08f0*/  NOP ;  /* 0x0000000000007918 */ /* 0x000fc00000000000 */
.L_x_5:


//--------------------- .nv.shared.reserved.0     --------------------------
	.section	.nv.shared.reserved.0,"aw",@nobits
	.weak		__nv_reservedSMEM_offset_0_alias
	.size		__nv_reservedSMEM_offset_0_alias, 0, 64
	.other		__nv_reservedSMEM_offset_0_alias,@"STO_CUDA_RESERVED_SHARED STV_DEFAULT"
__nv_reservedSMEM_offset_0_alias:
	.zero		0
	.zero		64


//--------------------- .nv.constant0._Z4gemmPfS_S_iiii --------------------------
	.section	.nv.constant0._Z4gemmPfS_S_iiii,"a",@progbits
	.sectionflags	@""
	.align	4
.nv.constant0._Z4gemmPfS_S_iiii:
	.zero		936


//--------------------- SYMBOLS --------------------------

	.type		.nv.reservedSmem.offset0,@object
	.size		.nv.reservedSmem.offset0,0x4
